//
// Generated by NVIDIA NVVM Compiler
//
// Compiler Build ID: CL-36424714
// Cuda compilation tools, release 13.0, V13.0.88
// Based on NVVM 20.0.0
//

.version 9.0
.target sm_100
.address_size 64

	// .globl	_ZN3cub18CUB_300001_SM_10006detail11EmptyKernelIvEEvv
.global .align 1 .b8 _ZN40_INTERNAL_038e5a5c_4_k_cu_559c7724_258384cuda3std3__45__cpo5beginE[1];
.global .align 1 .b8 _ZN40_INTERNAL_038e5a5c_4_k_cu_559c7724_258384cuda3std3__45__cpo3endE[1];
.global .align 1 .b8 _ZN40_INTERNAL_038e5a5c_4_k_cu_559c7724_258384cuda3std3__45__cpo6cbeginE[1];
.global .align 1 .b8 _ZN40_INTERNAL_038e5a5c_4_k_cu_559c7724_258384cuda3std3__45__cpo4cendE[1];
.global .align 1 .b8 _ZN40_INTERNAL_038e5a5c_4_k_cu_559c7724_258384cuda3std3__45__cpo6rbeginE[1];
.global .align 1 .b8 _ZN40_INTERNAL_038e5a5c_4_k_cu_559c7724_258384cuda3std3__45__cpo4rendE[1];
.global .align 1 .b8 _ZN40_INTERNAL_038e5a5c_4_k_cu_559c7724_258384cuda3std3__45__cpo7crbeginE[1];
.global .align 1 .b8 _ZN40_INTERNAL_038e5a5c_4_k_cu_559c7724_258384cuda3std3__45__cpo5crendE[1];
.global .align 1 .b8 _ZN40_INTERNAL_038e5a5c_4_k_cu_559c7724_258384cuda3std3__442_GLOBAL__N__038e5a5c_4_k_cu_559c7724_258386ignoreE[1];
.global .align 1 .b8 _ZN40_INTERNAL_038e5a5c_4_k_cu_559c7724_258384cuda3std3__419piecewise_constructE[1];
.global .align 1 .b8 _ZN40_INTERNAL_038e5a5c_4_k_cu_559c7724_258384cuda3std3__48in_placeE[1];
.global .align 1 .b8 _ZN40_INTERNAL_038e5a5c_4_k_cu_559c7724_258384cuda3std3__420unreachable_sentinelE[1];
.global .align 1 .b8 _ZN40_INTERNAL_038e5a5c_4_k_cu_559c7724_258384cuda3std3__47nulloptE[1];
.global .align 1 .b8 _ZN40_INTERNAL_038e5a5c_4_k_cu_559c7724_258384cuda3std3__48unexpectE[1];
.global .align 1 .b8 _ZN40_INTERNAL_038e5a5c_4_k_cu_559c7724_258384cuda3std6ranges3__45__cpo4swapE[1];
.global .align 1 .b8 _ZN40_INTERNAL_038e5a5c_4_k_cu_559c7724_258384cuda3std6ranges3__45__cpo9iter_moveE[1];
.global .align 1 .b8 _ZN40_INTERNAL_038e5a5c_4_k_cu_559c7724_258384cuda3std6ranges3__45__cpo5beginE[1];
.global .align 1 .b8 _ZN40_INTERNAL_038e5a5c_4_k_cu_559c7724_258384cuda3std6ranges3__45__cpo3endE[1];
.global .align 1 .b8 _ZN40_INTERNAL_038e5a5c_4_k_cu_559c7724_258384cuda3std6ranges3__45__cpo6cbeginE[1];
.global .align 1 .b8 _ZN40_INTERNAL_038e5a5c_4_k_cu_559c7724_258384cuda3std6ranges3__45__cpo4cendE[1];
.global .align 1 .b8 _ZN40_INTERNAL_038e5a5c_4_k_cu_559c7724_258384cuda3std6ranges3__45__cpo7advanceE[1];
.global .align 1 .b8 _ZN40_INTERNAL_038e5a5c_4_k_cu_559c7724_258384cuda3std6ranges3__45__cpo9iter_swapE[1];
.global .align 1 .b8 _ZN40_INTERNAL_038e5a5c_4_k_cu_559c7724_258384cuda3std6ranges3__45__cpo4nextE[1];
.global .align 1 .b8 _ZN40_INTERNAL_038e5a5c_4_k_cu_559c7724_258384cuda3std6ranges3__45__cpo4prevE[1];
.global .align 1 .b8 _ZN40_INTERNAL_038e5a5c_4_k_cu_559c7724_258384cuda3std6ranges3__45__cpo4dataE[1];
.global .align 1 .b8 _ZN40_INTERNAL_038e5a5c_4_k_cu_559c7724_258384cuda3std6ranges3__45__cpo5cdataE[1];
.global .align 1 .b8 _ZN40_INTERNAL_038e5a5c_4_k_cu_559c7724_258384cuda3std6ranges3__45__cpo4sizeE[1];
.global .align 1 .b8 _ZN40_INTERNAL_038e5a5c_4_k_cu_559c7724_258384cuda3std6ranges3__45__cpo5ssizeE[1];
.global .align 1 .b8 _ZN40_INTERNAL_038e5a5c_4_k_cu_559c7724_258384cuda3std6ranges3__45__cpo8distanceE[1];
.global .align 1 .b8 _ZN40_INTERNAL_038e5a5c_4_k_cu_559c7724_258386thrust24THRUST_300001_SM_1000_NS6system6detail10sequential3seqE[1];
.global .align 1 .b8 _ZN40_INTERNAL_038e5a5c_4_k_cu_559c7724_258386thrust24THRUST_300001_SM_1000_NS12placeholders2_1E[1];
.global .align 1 .b8 _ZN40_INTERNAL_038e5a5c_4_k_cu_559c7724_258386thrust24THRUST_300001_SM_1000_NS12placeholders2_2E[1];
.global .align 1 .b8 _ZN40_INTERNAL_038e5a5c_4_k_cu_559c7724_258386thrust24THRUST_300001_SM_1000_NS12placeholders2_3E[1];
.global .align 1 .b8 _ZN40_INTERNAL_038e5a5c_4_k_cu_559c7724_258386thrust24THRUST_300001_SM_1000_NS12placeholders2_4E[1];
.global .align 1 .b8 _ZN40_INTERNAL_038e5a5c_4_k_cu_559c7724_258386thrust24THRUST_300001_SM_1000_NS12placeholders2_5E[1];
.global .align 1 .b8 _ZN40_INTERNAL_038e5a5c_4_k_cu_559c7724_258386thrust24THRUST_300001_SM_1000_NS12placeholders2_6E[1];
.global .align 1 .b8 _ZN40_INTERNAL_038e5a5c_4_k_cu_559c7724_258386thrust24THRUST_300001_SM_1000_NS12placeholders2_7E[1];
.global .align 1 .b8 _ZN40_INTERNAL_038e5a5c_4_k_cu_559c7724_258386thrust24THRUST_300001_SM_1000_NS12placeholders2_8E[1];
.global .align 1 .b8 _ZN40_INTERNAL_038e5a5c_4_k_cu_559c7724_258386thrust24THRUST_300001_SM_1000_NS12placeholders2_9E[1];
.global .align 1 .b8 _ZN40_INTERNAL_038e5a5c_4_k_cu_559c7724_258386thrust24THRUST_300001_SM_1000_NS12placeholders3_10E[1];

.visible .entry _ZN3cub18CUB_300001_SM_10006detail11EmptyKernelIvEEvv()
{


	ret;

}


// ===== COMPILED SASS (sm_100) =====

	.target	sm_100

	.elftype	@"ET_EXEC"


//--------------------- .note.nv.tkinfo           --------------------------
	.section	.note.nv.tkinfo,"",@"SHT_NOTE"
	.sectionflags	@"SHF_NOTE_NV_TKINFO"
	.tkinfo
        /*0018*/ 	.word	0x00000002
        /*0030*/ 	.string	""
        /*0030*/ 	.string	"ptxas"
        /*0030*/ 	.string	"Cuda compilation tools, release 13.0, V13.0.88"
        /*0030*/ 	.string	"Build cuda_13.0.r13.0/compiler.36424714_0"
        /*0030*/ 	.string	"-arch sm_100 -m 64 "



//--------------------- .note.nv.cuinfo           --------------------------
	.section	.note.nv.cuinfo,"",@"SHT_NOTE"
	.sectionflags	@"SHF_NOTE_NV_CUINFO"
        /*0018*/ 	.short	0x0002
        /*001a*/ 	.short	0x0064
        /*001c*/ 	.short	0x0082
	.zero		2


//--------------------- .nv.info                  --------------------------
	.section	.nv.info,"",@"SHT_CUDA_INFO"
	.align	4


	//----- nvinfo : EIATTR_REGCOUNT
	.align		4
        /*0000*/ 	.byte	0x04, 0x2f
        /*0002*/ 	.short	(.L_41 - .L_40)
	.align		4
.L_40:
        /*0004*/ 	.word	index@(_ZN3cub18CUB_300001_SM_10006detail11EmptyKernelIvEEvv)
        /*0008*/ 	.word	0x00000004


	//----- nvinfo : EIATTR_FRAME_SIZE
	.align		4
.L_41:
        /*000c*/ 	.byte	0x04, 0x11
        /*000e*/ 	.short	(.L_43 - .L_42)
	.align		4
.L_42:
        /*0010*/ 	.word	index@(_ZN3cub18CUB_300001_SM_10006detail11EmptyKernelIvEEvv)
        /*0014*/ 	.word	0x00000000


	//----- nvinfo : EIATTR_MIN_STACK_SIZE
	.align		4
.L_43:
        /*0018*/ 	.byte	0x04, 0x12
        /*001a*/ 	.short	(.L_45 - .L_44)
	.align		4
.L_44:
        /*001c*/ 	.word	index@(_ZN3cub18CUB_300001_SM_10006detail11EmptyKernelIvEEvv)
        /*0020*/ 	.word	0x00000000
.L_45:


//--------------------- .nv.compat                --------------------------
	.section	.nv.compat,"",@"SHT_CUDA_COMPAT_INFO"
	.align	4
        /*0000*/ 	.byte	0x02, 0x09, 0x00, 0x00, 0x02, 0x02, 0x01, 0x00, 0x02, 0x05, 0x05, 0x00, 0x03, 0x07, 0x01, 0x01
        /*0010*/ 	.byte	0x02, 0x03, 0x00, 0x00, 0x02, 0x06, 0x01, 0x00, 0x04, 0x0b, 0x08, 0x00, 0x09, 0x00, 0x00, 0x00
        /*0020*/ 	.byte	0x00, 0x00, 0x00, 0x00


//--------------------- .nv.info._ZN3cub18CUB_300001_SM_10006detail11EmptyKernelIvEEvv --------------------------
	.section	.nv.info._ZN3cub18CUB_300001_SM_10006detail11EmptyKernelIvEEvv,"",@"SHT_CUDA_INFO"
	.sectionflags	@""
	.align	4


	//----- nvinfo : EIATTR_CUDA_API_VERSION
	.align		4
        /*0000*/ 	.byte	0x04, 0x37
        /*0002*/ 	.short	(.L_47 - .L_46)
.L_46:
        /*0004*/ 	.word	0x00000082


	//----- nvinfo : EIATTR_SPARSE_MMA_MASK
	.align		4
.L_47:
        /*0008*/ 	.byte	0x03, 0x50
        /*000a*/ 	.short	0x0000


	//----- nvinfo : EIATTR_MAXREG_COUNT
	.align		4
        /*000c*/ 	.byte	0x03, 0x1b
        /*000e*/ 	.short	0x00ff


	//----- nvinfo : EIATTR_MERCURY_ISA_VERSION
	.align		4
        /*0010*/ 	.byte	0x03, 0x5f
        /*0012*/ 	.short	0x0101


	//----- nvinfo : EIATTR_VRC_CTA_INIT_COUNT
	.align		4
        /*0014*/ 	.byte	0x02, 0x4a
	.zero		1
	.zero		1


	//----- nvinfo : EIATTR_EXIT_INSTR_OFFSETS
	.align		4
        /*0018*/ 	.byte	0x04, 0x1c
        /*001a*/ 	.short	(.L_49 - .L_48)


	//   ....[0]....
.L_48:
        /*001c*/ 	.word	0x00000010


	//----- nvinfo : EIATTR_SW_WAR
	.align		4
.L_49:
        /*0020*/ 	.byte	0x04, 0x36
        /*0022*/ 	.short	(.L_51 - .L_50)
.L_50:
        /*0024*/ 	.word	0x00000008
.L_51:


//--------------------- .nv.callgraph             --------------------------
	.section	.nv.callgraph,"",@"SHT_CUDA_CALLGRAPH"
	.align	4
	.sectionentsize	8
	.align		4
        /*0000*/ 	.word	0x00000000
	.align		4
        /*0004*/ 	.word	0xffffffff
	.align		4
        /*0008*/ 	.word	0x00000000
	.align		4
        /*000c*/ 	.word	0xfffffffe
	.align		4
        /*0010*/ 	.word	0x00000000
	.align		4
        /*0014*/ 	.word	0xfffffffd
	.align		4
        /*0018*/ 	.word	0x00000000
	.align		4
        /*001c*/ 	.word	0xfffffffc


//--------------------- .nv.constant4             --------------------------
	.section	.nv.constant4,"a",@progbits
	.align	8
	.align		8
.nv.constant4:
        /*0000*/ 	.dword	_ZN40_INTERNAL_038e5a5c_4_k_cu_559c7724_261484cuda3std3__45__cpo5beginE
	.align		8
        /*0008*/ 	.dword	_ZN40_INTERNAL_038e5a5c_4_k_cu_559c7724_261484cuda3std3__45__cpo3endE
	.align		8
        /*0010*/ 	.dword	_ZN40_INTERNAL_038e5a5c_4_k_cu_559c7724_261484cuda3std3__45__cpo6cbeginE
	.align		8
        /*0018*/ 	.dword	_ZN40_INTERNAL_038e5a5c_4_k_cu_559c7724_261484cuda3std3__45__cpo4cendE
	.align		8
        /*0020*/ 	.dword	_ZN40_INTERNAL_038e5a5c_4_k_cu_559c7724_261484cuda3std3__45__cpo6rbeginE
	.align		8
        /*0028*/ 	.dword	_ZN40_INTERNAL_038e5a5c_4_k_cu_559c7724_261484cuda3std3__45__cpo4rendE
	.align		8
        /*0030*/ 	.dword	_ZN40_INTERNAL_038e5a5c_4_k_cu_559c7724_261484cuda3std3__45__cpo7crbeginE
	.align		8
        /*0038*/ 	.dword	_ZN40_INTERNAL_038e5a5c_4_k_cu_559c7724_261484cuda3std3__45__cpo5crendE
	.align		8
        /*0040*/ 	.dword	_ZN40_INTERNAL_038e5a5c_4_k_cu_559c7724_261484cuda3std3__442_GLOBAL__N__038e5a5c_4_k_cu_559c7724_261486ignoreE
	.align		8
        /*0048*/ 	.dword	_ZN40_INTERNAL_038e5a5c_4_k_cu_559c7724_261484cuda3std3__419piecewise_constructE
	.align		8
        /*0050*/ 	.dword	_ZN40_INTERNAL_038e5a5c_4_k_cu_559c7724_261484cuda3std3__48in_placeE
	.align		8
        /*0058*/ 	.dword	_ZN40_INTERNAL_038e5a5c_4_k_cu_559c7724_261484cuda3std3__420unreachable_sentinelE
	.align		8
        /*0060*/ 	.dword	_ZN40_INTERNAL_038e5a5c_4_k_cu_559c7724_261484cuda3std3__47nulloptE
	.align		8
        /*0068*/ 	.dword	_ZN40_INTERNAL_038e5a5c_4_k_cu_559c7724_261484cuda3std3__48unexpectE
	.align		8
        /*0070*/ 	.dword	_ZN40_INTERNAL_038e5a5c_4_k_cu_559c7724_261484cuda3std6ranges3__45__cpo4swapE
	.align		8
        /*0078*/ 	.dword	_ZN40_INTERNAL_038e5a5c_4_k_cu_559c7724_261484cuda3std6ranges3__45__cpo9iter_moveE
	.align		8
        /*0080*/ 	.dword	_ZN40_INTERNAL_038e5a5c_4_k_cu_559c7724_261484cuda3std6ranges3__45__cpo5beginE
	.align		8
        /*0088*/ 	.dword	_ZN40_INTERNAL_038e5a5c_4_k_cu_559c7724_261484cuda3std6ranges3__45__cpo3endE
	.align		8
        /*0090*/ 	.dword	_ZN40_INTERNAL_038e5a5c_4_k_cu_559c7724_261484cuda3std6ranges3__45__cpo6cbeginE
	.align		8
        /*0098*/ 	.dword	_ZN40_INTERNAL_038e5a5c_4_k_cu_559c7724_261484cuda3std6ranges3__45__cpo4cendE
	.align		8
        /*00a0*/ 	.dword	_ZN40_INTERNAL_038e5a5c_4_k_cu_559c7724_261484cuda3std6ranges3__45__cpo7advanceE
	.align		8
        /*00a8*/ 	.dword	_ZN40_INTERNAL_038e5a5c_4_k_cu_559c7724_261484cuda3std6ranges3__45__cpo9iter_swapE
	.align		8
        /*00b0*/ 	.dword	_ZN40_INTERNAL_038e5a5c_4_k_cu_559c7724_261484cuda3std6ranges3__45__cpo4nextE
	.align		8
        /*00b8*/ 	.dword	_ZN40_INTERNAL_038e5a5c_4_k_cu_559c7724_261484cuda3std6ranges3__45__cpo4prevE
	.align		8
        /*00c0*/ 	.dword	_ZN40_INTERNAL_038e5a5c_4_k_cu_559c7724_261484cuda3std6ranges3__45__cpo4dataE
	.align		8
        /*00c8*/ 	.dword	_ZN40_INTERNAL_038e5a5c_4_k_cu_559c7724_261484cuda3std6ranges3__45__cpo5cdataE
	.align		8
        /*00d0*/ 	.dword	_ZN40_INTERNAL_038e5a5c_4_k_cu_559c7724_261484cuda3std6ranges3__45__cpo4sizeE
	.align		8
        /*00d8*/ 	.dword	_ZN40_INTERNAL_038e5a5c_4_k_cu_559c7724_261484cuda3std6ranges3__45__cpo5ssizeE
	.align		8
        /*00e0*/ 	.dword	_ZN40_INTERNAL_038e5a5c_4_k_cu_559c7724_261484cuda3std6ranges3__45__cpo8distanceE
	.align		8
        /*00e8*/ 	.dword	_ZN40_INTERNAL_038e5a5c_4_k_cu_559c7724_261486thrust24THRUST_300001_SM_1000_NS6system6detail10sequential3seqE
	.align		8
        /*00f0*/ 	.dword	_ZN40_INTERNAL_038e5a5c_4_k_cu_559c7724_261486thrust24THRUST_300001_SM_1000_NS12placeholders2_1E
	.align		8
        /*00f8*/ 	.dword	_ZN40_INTERNAL_038e5a5c_4_k_cu_559c7724_261486thrust24THRUST_300001_SM_1000_NS12placeholders2_2E
	.align		8
        /*0100*/ 	.dword	_ZN40_INTERNAL_038e5a5c_4_k_cu_559c7724_261486thrust24THRUST_300001_SM_1000_NS12placeholders2_3E
	.align		8
        /*0108*/ 	.dword	_ZN40_INTERNAL_038e5a5c_4_k_cu_559c7724_261486thrust24THRUST_300001_SM_1000_NS12placeholders2_4E
	.align		8
        /*0110*/ 	.dword	_ZN40_INTERNAL_038e5a5c_4_k_cu_559c7724_261486thrust24THRUST_300001_SM_1000_NS12placeholders2_5E
	.align		8
        /*0118*/ 	.dword	_ZN40_INTERNAL_038e5a5c_4_k_cu_559c7724_261486thrust24THRUST_300001_SM_1000_NS12placeholders2_6E
	.align		8
        /*0120*/ 	.dword	_ZN40_INTERNAL_038e5a5c_4_k_cu_559c7724_261486thrust24THRUST_300001_SM_1000_NS12placeholders2_7E
	.align		8
        /*0128*/ 	.dword	_ZN40_INTERNAL_038e5a5c_4_k_cu_559c7724_261486thrust24THRUST_300001_SM_1000_NS12placeholders2_8E
	.align		8
        /*0130*/ 	.dword	_ZN40_INTERNAL_038e5a5c_4_k_cu_559c7724_261486thrust24THRUST_300001_SM_1000_NS12placeholders2_9E
	.align		8
        /*0138*/ 	.dword	_ZN40_INTERNAL_038e5a5c_4_k_cu_559c7724_261486thrust24THRUST_300001_SM_1000_NS12placeholders3_10E


//--------------------- .text._ZN3cub18CUB_300001_SM_10006detail11EmptyKernelIvEEvv --------------------------
	.section	.text._ZN3cub18CUB_300001_SM_10006detail11EmptyKernelIvEEvv,"ax",@progbits
	.align	128
        .global         _ZN3cub18CUB_300001_SM_10006detail11EmptyKernelIvEEvv
        .type           _ZN3cub18CUB_300001_SM_10006detail11EmptyKernelIvEEvv,@function
        .size           _ZN3cub18CUB_300001_SM_10006detail11EmptyKernelIvEEvv,(.L_x_1 - _ZN3cub18CUB_300001_SM_10006detail11EmptyKernelIvEEvv)
        .other          _ZN3cub18CUB_300001_SM_10006detail11EmptyKernelIvEEvv,@"STO_CUDA_ENTRY STV_DEFAULT"
_ZN3cub18CUB_300001_SM_10006detail11EmptyKernelIvEEvv:
.text._ZN3cub18CUB_300001_SM_10006detail11EmptyKernelIvEEvv:
[----:B------:R-:W-:Y:S01]  /*0000*/  LDC R1, c[0x0][0x37c] ;  /* 0x0000df00ff017b82 */ /* 0x000fe20000000800 */
[----:B------:R-:W-:Y:S05]  /*0010*/  EXIT ;  /* 0x000000000000794d */ /* 0x000fea0003800000 */
.L_x_0:
[----:B------:R-:W-:-:S00]  /*0020*/  BRA `(.L_x_0) ;  /* 0xfffffffc00fc7947 */ /* 0x000fc0000383ffff */
[----:B------:R-:W-:-:S00]  /*0030*/  NOP ;  /* 0x0000000000007918 */ /* 0x000fc00000000000 */
        /* <DEDUP_REMOVED lines=12> */
.L_x_1:


//--------------------- .nv.shared.reserved.0     --------------------------
	.section	.nv.shared.reserved.0,"aw",@nobits
	.weak		__nv_reservedSMEM_offset_0_alias
	.size		__nv_reservedSMEM_offset_0_alias, 0, 64
	.other		__nv_reservedSMEM_offset_0_alias,@"STO_CUDA_RESERVED_SHARED STV_DEFAULT"
__nv_reservedSMEM_offset_0_alias:
	.zero		0
	.zero		64


//--------------------- .nv.global                --------------------------
	.section	.nv.global,"aw",@nobits
.nv.global:
	.type		_ZN40_INTERNAL_038e5a5c_4_k_cu_559c7724_261486thrust24THRUST_300001_SM_1000_NS12placeholders2_5E,@object
	.size		_ZN40_INTERNAL_038e5a5c_4_k_cu_559c7724_261486thrust24THRUST_300001_SM_1000_NS12placeholders2_5E,(_ZN40_INTERNAL_038e5a5c_4_k_cu_559c7724_261484cuda3std3__45__cpo6cbeginE - _ZN40_INTERNAL_038e5a5c_4_k_cu_559c7724_261486thrust24THRUST_300001_SM_1000_NS12placeholders2_5E)
_ZN40_INTERNAL_038e5a5c_4_k_cu_559c7724_261486thrust24THRUST_300001_SM_1000_NS12placeholders2_5E:
	.zero		1
	.type		_ZN40_INTERNAL_038e5a5c_4_k_cu_559c7724_261484cuda3std3__45__cpo6cbeginE,@object
	.size		_ZN40_INTERNAL_038e5a5c_4_k_cu_559c7724_261484cuda3std3__45__cpo6cbeginE,(_ZN40_INTERNAL_038e5a5c_4_k_cu_559c7724_261484cuda3std6ranges3__45__cpo6cbeginE - _ZN40_INTERNAL_038e5a5c_4_k_cu_559c7724_261484cuda3std3__45__cpo6cbeginE)
_ZN40_INTERNAL_038e5a5c_4_k_cu_559c7724_261484cuda3std3__45__cpo6cbeginE:
	.zero		1
	.type		_ZN40_INTERNAL_038e5a5c_4_k_cu_559c7724_261484cuda3std6ranges3__45__cpo6cbeginE,@object
	.size		_ZN40_INTERNAL_038e5a5c_4_k_cu_559c7724_261484cuda3std6ranges3__45__cpo6cbeginE,(_ZN40_INTERNAL_038e5a5c_4_k_cu_559c7724_261484cuda3std3__48in_placeE - _ZN40_INTERNAL_038e5a5c_4_k_cu_559c7724_261484cuda3std6ranges3__45__cpo6cbeginE)
_ZN40_INTERNAL_038e5a5c_4_k_cu_559c7724_261484cuda3std6ranges3__45__cpo6cbeginE:
	.zero		1
	.type		_ZN40_INTERNAL_038e5a5c_4_k_cu_559c7724_261484cuda3std3__48in_placeE,@object
	.size		_ZN40_INTERNAL_038e5a5c_4_k_cu_559c7724_261484cuda3std3__48in_placeE,(_ZN40_INTERNAL_038e5a5c_4_k_cu_559c7724_261484cuda3std6ranges3__45__cpo4sizeE - _ZN40_INTERNAL_038e5a5c_4_k_cu_559c7724_261484cuda3std3__48in_placeE)
_ZN40_INTERNAL_038e5a5c_4_k_cu_559c7724_261484cuda3std3__48in_placeE:
	.zero		1
	.type		_ZN40_INTERNAL_038e5a5c_4_k_cu_559c7724_261484cuda3std6ranges3__45__cpo4sizeE,@object
	.size		_ZN40_INTERNAL_038e5a5c_4_k_cu_559c7724_261484cuda3std6ranges3__45__cpo4sizeE,(_ZN40_INTERNAL_038e5a5c_4_k_cu_559c7724_261486thrust24THRUST_300001_SM_1000_NS12placeholders2_9E - _ZN40_INTERNAL_038e5a5c_4_k_cu_559c7724_261484cuda3std6ranges3__45__cpo4sizeE)
_ZN40_INTERNAL_038e5a5c_4_k_cu_559c7724_261484cuda3std6ranges3__45__cpo4sizeE:
	.zero		1
	.type		_ZN40_INTERNAL_038e5a5c_4_k_cu_559c7724_261486thrust24THRUST_300001_SM_1000_NS12placeholders2_9E,@object
	.size		_ZN40_INTERNAL_038e5a5c_4_k_cu_559c7724_261486thrust24THRUST_300001_SM_1000_NS12placeholders2_9E,(_ZN40_INTERNAL_038e5a5c_4_k_cu_559c7724_261484cuda3std3__45__cpo7crbeginE - _ZN40_INTERNAL_038e5a5c_4_k_cu_559c7724_261486thrust24THRUST_300001_SM_1000_NS12placeholders2_9E)
_ZN40_INTERNAL_038e5a5c_4_k_cu_559c7724_261486thrust24THRUST_300001_SM_1000_NS12placeholders2_9E:
	.zero		1
	.type		_ZN40_INTERNAL_038e5a5c_4_k_cu_559c7724_261484cuda3std3__45__cpo7crbeginE,@object
	.size		_ZN40_INTERNAL_038e5a5c_4_k_cu_559c7724_261484cuda3std3__45__cpo7crbeginE,(_ZN40_INTERNAL_038e5a5c_4_k_cu_559c7724_261484cuda3std6ranges3__45__cpo4nextE - _ZN40_INTERNAL_038e5a5c_4_k_cu_559c7724_261484cuda3std3__45__cpo7crbeginE)
_ZN40_INTERNAL_038e5a5c_4_k_cu_559c7724_261484cuda3std3__45__cpo7crbeginE:
	.zero		1
	.type		_ZN40_INTERNAL_038e5a5c_4_k_cu_559c7724_261484cuda3std6ranges3__45__cpo4nextE,@object
	.size		_ZN40_INTERNAL_038e5a5c_4_k_cu_559c7724_261484cuda3std6ranges3__45__cpo4nextE,(_ZN40_INTERNAL_038e5a5c_4_k_cu_559c7724_261484cuda3std6ranges3__45__cpo4swapE - _ZN40_INTERNAL_038e5a5c_4_k_cu_559c7724_261484cuda3std6ranges3__45__cpo4nextE)
_ZN40_INTERNAL_038e5a5c_4_k_cu_559c7724_261484cuda3std6ranges3__45__cpo4nextE:
	.zero		1
	.type		_ZN40_INTERNAL_038e5a5c_4_k_cu_559c7724_261484cuda3std6ranges3__45__cpo4swapE,@object
	.size		_ZN40_INTERNAL_038e5a5c_4_k_cu_559c7724_261484cuda3std6ranges3__45__cpo4swapE,(_ZN40_INTERNAL_038e5a5c_4_k_cu_559c7724_261486thrust24THRUST_300001_SM_1000_NS12placeholders2_1E - _ZN40_INTERNAL_038e5a5c_4_k_cu_559c7724_261484cuda3std6ranges3__45__cpo4swapE)
_ZN40_INTERNAL_038e5a5c_4_k_cu_559c7724_261484cuda3std6ranges3__45__cpo4swapE:
	.zero		1
	.type		_ZN40_INTERNAL_038e5a5c_4_k_cu_559c7724_261486thrust24THRUST_300001_SM_1000_NS12placeholders2_1E,@object
	.size		_ZN40_INTERNAL_038e5a5c_4_k_cu_559c7724_261486thrust24THRUST_300001_SM_1000_NS12placeholders2_1E,(_ZN40_INTERNAL_038e5a5c_4_k_cu_559c7724_261486thrust24THRUST_300001_SM_1000_NS12placeholders2_3E - _ZN40_INTERNAL_038e5a5c_4_k_cu_559c7724_261486thrust24THRUST_300001_SM_1000_NS12placeholders2_1E)
_ZN40_INTERNAL_038e5a5c_4_k_cu_559c7724_261486thrust24THRUST_300001_SM_1000_NS12placeholders2_1E:
	.zero		1
	.type		_ZN40_INTERNAL_038e5a5c_4_k_cu_559c7724_261486thrust24THRUST_300001_SM_1000_NS12placeholders2_3E,@object
	.size		_ZN40_INTERNAL_038e5a5c_4_k_cu_559c7724_261486thrust24THRUST_300001_SM_1000_NS12placeholders2_3E,(_ZN40_INTERNAL_038e5a5c_4_k_cu_559c7724_261484cuda3std3__45__cpo5beginE - _ZN40_INTERNAL_038e5a5c_4_k_cu_559c7724_261486thrust24THRUST_300001_SM_1000_NS12placeholders2_3E)
_ZN40_INTERNAL_038e5a5c_4_k_cu_559c7724_261486thrust24THRUST_300001_SM_1000_NS12placeholders2_3E:
	.zero		1
	.type		_ZN40_INTERNAL_038e5a5c_4_k_cu_559c7724_261484cuda3std3__45__cpo5beginE,@object
	.size		_ZN40_INTERNAL_038e5a5c_4_k_cu_559c7724_261484cuda3std3__45__cpo5beginE,(_ZN40_INTERNAL_038e5a5c_4_k_cu_559c7724_261484cuda3std6ranges3__45__cpo5beginE - _ZN40_INTERNAL_038e5a5c_4_k_cu_559c7724_261484cuda3std3__45__cpo5beginE)
_ZN40_INTERNAL_038e5a5c_4_k_cu_559c7724_261484cuda3std3__45__cpo5beginE:
	.zero		1
	.type		_ZN40_INTERNAL_038e5a5c_4_k_cu_559c7724_261484cuda3std6ranges3__45__cpo5beginE,@object
	.size		_ZN40_INTERNAL_038e5a5c_4_k_cu_559c7724_261484cuda3std6ranges3__45__cpo5beginE,(_ZN40_INTERNAL_038e5a5c_4_k_cu_559c7724_261484cuda3std3__442_GLOBAL__N__038e5a5c_4_k_cu_559c7724_261486ignoreE - _ZN40_INTERNAL_038e5a5c_4_k_cu_559c7724_261484cuda3std6ranges3__45__cpo5beginE)
_ZN40_INTERNAL_038e5a5c_4_k_cu_559c7724_261484cuda3std6ranges3__45__cpo5beginE:
	.zero		1
	.type		_ZN40_INTERNAL_038e5a5c_4_k_cu_559c7724_261484cuda3std3__442_GLOBAL__N__038e5a5c_4_k_cu_559c7724_261486ignoreE,@object
	.size		_ZN40_INTERNAL_038e5a5c_4_k_cu_559c7724_261484cuda3std3__442_GLOBAL__N__038e5a5c_4_k_cu_559c7724_261486ignoreE,(_ZN40_INTERNAL_038e5a5c_4_k_cu_559c7724_261484cuda3std6ranges3__45__cpo4dataE - _ZN40_INTERNAL_038e5a5c_4_k_cu_559c7724_261484cuda3std3__442_GLOBAL__N__038e5a5c_4_k_cu_559c7724_261486ignoreE)
_ZN40_INTERNAL_038e5a5c_4_k_cu_559c7724_261484cuda3std3__442_GLOBAL__N__038e5a5c_4_k_cu_559c7724_261486ignoreE:
	.zero		1
	.type		_ZN40_INTERNAL_038e5a5c_4_k_cu_559c7724_261484cuda3std6ranges3__45__cpo4dataE,@object
	.size		_ZN40_INTERNAL_038e5a5c_4_k_cu_559c7724_261484cuda3std6ranges3__45__cpo4dataE,(_ZN40_INTERNAL_038e5a5c_4_k_cu_559c7724_261486thrust24THRUST_300001_SM_1000_NS12placeholders2_7E - _ZN40_INTERNAL_038e5a5c_4_k_cu_559c7724_261484cuda3std6ranges3__45__cpo4dataE)
_ZN40_INTERNAL_038e5a5c_4_k_cu_559c7724_261484cuda3std6ranges3__45__cpo4dataE:
	.zero		1
	.type		_ZN40_INTERNAL_038e5a5c_4_k_cu_559c7724_261486thrust24THRUST_300001_SM_1000_NS12placeholders2_7E,@object
	.size		_ZN40_INTERNAL_038e5a5c_4_k_cu_559c7724_261486thrust24THRUST_300001_SM_1000_NS12placeholders2_7E,(_ZN40_INTERNAL_038e5a5c_4_k_cu_559c7724_261484cuda3std3__45__cpo6rbeginE - _ZN40_INTERNAL_038e5a5c_4_k_cu_559c7724_261486thrust24THRUST_300001_SM_1000_NS12placeholders2_7E)
_ZN40_INTERNAL_038e5a5c_4_k_cu_559c7724_261486thrust24THRUST_300001_SM_1000_NS12placeholders2_7E:
	.zero		1
	.type		_ZN40_INTERNAL_038e5a5c_4_k_cu_559c7724_261484cuda3std3__45__cpo6rbeginE,@object
	.size		_ZN40_INTERNAL_038e5a5c_4_k_cu_559c7724_261484cuda3std3__45__cpo6rbeginE,(_ZN40_INTERNAL_038e5a5c_4_k_cu_559c7724_261484cuda3std6ranges3__45__cpo7advanceE - _ZN40_INTERNAL_038e5a5c_4_k_cu_559c7724_261484cuda3std3__45__cpo6rbeginE)
_ZN40_INTERNAL_038e5a5c_4_k_cu_559c7724_261484cuda3std3__45__cpo6rbeginE:
	.zero		1
	.type		_ZN40_INTERNAL_038e5a5c_4_k_cu_559c7724_261484cuda3std6ranges3__45__cpo7advanceE,@object
	.size		_ZN40_INTERNAL_038e5a5c_4_k_cu_559c7724_261484cuda3std6ranges3__45__cpo7advanceE,(_ZN40_INTERNAL_038e5a5c_4_k_cu_559c7724_261484cuda3std3__47nulloptE - _ZN40_INTERNAL_038e5a5c_4_k_cu_559c7724_261484cuda3std6ranges3__45__cpo7advanceE)
_ZN40_INTERNAL_038e5a5c_4_k_cu_559c7724_261484cuda3std6ranges3__45__cpo7advanceE:
	.zero		1
	.type		_ZN40_INTERNAL_038e5a5c_4_k_cu_559c7724_261484cuda3std3__47nulloptE,@object
	.size		_ZN40_INTERNAL_038e5a5c_4_k_cu_559c7724_261484cuda3std3__47nulloptE,(_ZN40_INTERNAL_038e5a5c_4_k_cu_559c7724_261484cuda3std6ranges3__45__cpo8distanceE - _ZN40_INTERNAL_038e5a5c_4_k_cu_559c7724_261484cuda3std3__47nulloptE)
_ZN40_INTERNAL_038e5a5c_4_k_cu_559c7724_261484cuda3std3__47nulloptE:
	.zero		1
	.type		_ZN40_INTERNAL_038e5a5c_4_k_cu_559c7724_261484cuda3std6ranges3__45__cpo8distanceE,@object
	.size		_ZN40_INTERNAL_038e5a5c_4_k_cu_559c7724_261484cuda3std6ranges3__45__cpo8distanceE,(_ZN40_INTERNAL_038e5a5c_4_k_cu_559c7724_261486thrust24THRUST_300001_SM_1000_NS12placeholders2_6E - _ZN40_INTERNAL_038e5a5c_4_k_cu_559c7724_261484cuda3std6ranges3__45__cpo8distanceE)
_ZN40_INTERNAL_038e5a5c_4_k_cu_559c7724_261484cuda3std6ranges3__45__cpo8distanceE:
	.zero		1
	.type		_ZN40_INTERNAL_038e5a5c_4_k_cu_559c7724_261486thrust24THRUST_300001_SM_1000_NS12placeholders2_6E,@object
	.size		_ZN40_INTERNAL_038e5a5c_4_k_cu_559c7724_261486thrust24THRUST_300001_SM_1000_NS12placeholders2_6E,(_ZN40_INTERNAL_038e5a5c_4_k_cu_559c7724_261484cuda3std3__45__cpo4cendE - _ZN40_INTERNAL_038e5a5c_4_k_cu_559c7724_261486thrust24THRUST_300001_SM_1000_NS12placeholders2_6E)
_ZN40_INTERNAL_038e5a5c_4_k_cu_559c7724_261486thrust24THRUST_300001_SM_1000_NS12placeholders2_6E:
	.zero		1
	.type		_ZN40_INTERNAL_038e5a5c_4_k_cu_559c7724_261484cuda3std3__45__cpo4cendE,@object
	.size		_ZN40_INTERNAL_038e5a5c_4_k_cu_559c7724_261484cuda3std3__45__cpo4cendE,(_ZN40_INTERNAL_038e5a5c_4_k_cu_559c7724_261484cuda3std6ranges3__45__cpo4cendE - _ZN40_INTERNAL_038e5a5c_4_k_cu_559c7724_261484cuda3std3__45__cpo4cendE)
_ZN40_INTERNAL_038e5a5c_4_k_cu_559c7724_261484cuda3std3__45__cpo4cendE:
	.zero		1
	.type		_ZN40_INTERNAL_038e5a5c_4_k_cu_559c7724_261484cuda3std6ranges3__45__cpo4cendE,@object
	.size		_ZN40_INTERNAL_038e5a5c_4_k_cu_559c7724_261484cuda3std6ranges3__45__cpo4cendE,(_ZN40_INTERNAL_038e5a5c_4_k_cu_559c7724_261484cuda3std3__420unreachable_sentinelE - _ZN40_INTERNAL_038e5a5c_4_k_cu_559c7724_261484cuda3std6ranges3__45__cpo4cendE)
_ZN40_INTERNAL_038e5a5c_4_k_cu_559c7724_261484cuda3std6ranges3__45__cpo4cendE:
	.zero		1
	.type		_ZN40_INTERNAL_038e5a5c_4_k_cu_559c7724_261484cuda3std3__420unreachable_sentinelE,@object
	.size		_ZN40_INTERNAL_038e5a5c_4_k_cu_559c7724_261484cuda3std3__420unreachable_sentinelE,(_ZN40_INTERNAL_038e5a5c_4_k_cu_559c7724_261484cuda3std6ranges3__45__cpo5ssizeE - _ZN40_INTERNAL_038e5a5c_4_k_cu_559c7724_261484cuda3std3__420unreachable_sentinelE)
_ZN40_INTERNAL_038e5a5c_4_k_cu_559c7724_261484cuda3std3__420unreachable_sentinelE:
	.zero		1
	.type		_ZN40_INTERNAL_038e5a5c_4_k_cu_559c7724_261484cuda3std6ranges3__45__cpo5ssizeE,@object
	.size		_ZN40_INTERNAL_038e5a5c_4_k_cu_559c7724_261484cuda3std6ranges3__45__cpo5ssizeE,(_ZN40_INTERNAL_038e5a5c_4_k_cu_559c7724_261486thrust24THRUST_300001_SM_1000_NS12placeholders3_10E - _ZN40_INTERNAL_038e5a5c_4_k_cu_559c7724_261484cuda3std6ranges3__45__cpo5ssizeE)
_ZN40_INTERNAL_038e5a5c_4_k_cu_559c7724_261484cuda3std6ranges3__45__cpo5ssizeE:
	.zero		1
	.type		_ZN40_INTERNAL_038e5a5c_4_k_cu_559c7724_261486thrust24THRUST_300001_SM_1000_NS12placeholders3_10E,@object
	.size		_ZN40_INTERNAL_038e5a5c_4_k_cu_559c7724_261486thrust24THRUST_300001_SM_1000_NS12placeholders3_10E,(_ZN40_INTERNAL_038e5a5c_4_k_cu_559c7724_261484cuda3std3__45__cpo5crendE - _ZN40_INTERNAL_038e5a5c_4_k_cu_559c7724_261486thrust24THRUST_300001_SM_1000_NS12placeholders3_10E)
_ZN40_INTERNAL_038e5a5c_4_k_cu_559c7724_261486thrust24THRUST_300001_SM_1000_NS12placeholders3_10E:
	.zero		1
	.type		_ZN40_INTERNAL_038e5a5c_4_k_cu_559c7724_261484cuda3std3__45__cpo5crendE,@object
	.size		_ZN40_INTERNAL_038e5a5c_4_k_cu_559c7724_261484cuda3std3__45__cpo5crendE,(_ZN40_INTERNAL_038e5a5c_4_k_cu_559c7724_261484cuda3std6ranges3__45__cpo4prevE - _ZN40_INTERNAL_038e5a5c_4_k_cu_559c7724_261484cuda3std3__45__cpo5crendE)
_ZN40_INTERNAL_038e5a5c_4_k_cu_559c7724_261484cuda3std3__45__cpo5crendE:
	.zero		1
	.type		_ZN40_INTERNAL_038e5a5c_4_k_cu_559c7724_261484cuda3std6ranges3__45__cpo4prevE,@object
	.size		_ZN40_INTERNAL_038e5a5c_4_k_cu_559c7724_261484cuda3std6ranges3__45__cpo4prevE,(_ZN40_INTERNAL_038e5a5c_4_k_cu_559c7724_261484cuda3std6ranges3__45__cpo9iter_moveE - _ZN40_INTERNAL_038e5a5c_4_k_cu_559c7724_261484cuda3std6ranges3__45__cpo4prevE)
_ZN40_INTERNAL_038e5a5c_4_k_cu_559c7724_261484cuda3std6ranges3__45__cpo4prevE:
	.zero		1
	.type		_ZN40_INTERNAL_038e5a5c_4_k_cu_559c7724_261484cuda3std6ranges3__45__cpo9iter_moveE,@object
	.size		_ZN40_INTERNAL_038e5a5c_4_k_cu_559c7724_261484cuda3std6ranges3__45__cpo9iter_moveE,(_ZN40_INTERNAL_038e5a5c_4_k_cu_559c7724_261486thrust24THRUST_300001_SM_1000_NS12placeholders2_2E - _ZN40_INTERNAL_038e5a5c_4_k_cu_559c7724_261484cuda3std6ranges3__45__cpo9iter_moveE)
_ZN40_INTERNAL_038e5a5c_4_k_cu_559c7724_261484cuda3std6ranges3__45__cpo9iter_moveE:
	.zero		1
	.type		_ZN40_INTERNAL_038e5a5c_4_k_cu_559c7724_261486thrust24THRUST_300001_SM_1000_NS12placeholders2_2E,@object
	.size		_ZN40_INTERNAL_038e5a5c_4_k_cu_559c7724_261486thrust24THRUST_300001_SM_1000_NS12placeholders2_2E,(_ZN40_INTERNAL_038e5a5c_4_k_cu_559c7724_261486thrust24THRUST_300001_SM_1000_NS12placeholders2_4E - _ZN40_INTERNAL_038e5a5c_4_k_cu_559c7724_261486thrust24THRUST_300001_SM_1000_NS12placeholders2_2E)
_ZN40_INTERNAL_038e5a5c_4_k_cu_559c7724_261486thrust24THRUST_300001_SM_1000_NS12placeholders2_2E:
	.zero		1
	.type		_ZN40_INTERNAL_038e5a5c_4_k_cu_559c7724_261486thrust24THRUST_300001_SM_1000_NS12placeholders2_4E,@object
	.size		_ZN40_INTERNAL_038e5a5c_4_k_cu_559c7724_261486thrust24THRUST_300001_SM_1000_NS12placeholders2_4E,(_ZN40_INTERNAL_038e5a5c_4_k_cu_559c7724_261484cuda3std3__45__cpo3endE - _ZN40_INTERNAL_038e5a5c_4_k_cu_559c7724_261486thrust24THRUST_300001_SM_1000_NS12placeholders2_4E)
_ZN40_INTERNAL_038e5a5c_4_k_cu_559c7724_261486thrust24THRUST_300001_SM_1000_NS12placeholders2_4E:
	.zero		1
	.type		_ZN40_INTERNAL_038e5a5c_4_k_cu_559c7724_261484cuda3std3__45__cpo3endE,@object
	.size		_ZN40_INTERNAL_038e5a5c_4_k_cu_559c7724_261484cuda3std3__45__cpo3endE,(_ZN40_INTERNAL_038e5a5c_4_k_cu_559c7724_261484cuda3std6ranges3__45__cpo3endE - _ZN40_INTERNAL_038e5a5c_4_k_cu_559c7724_261484cuda3std3__45__cpo3endE)
_ZN40_INTERNAL_038e5a5c_4_k_cu_559c7724_261484cuda3std3__45__cpo3endE:
	.zero		1
	.type		_ZN40_INTERNAL_038e5a5c_4_k_cu_559c7724_261484cuda3std6ranges3__45__cpo3endE,@object
	.size		_ZN40_INTERNAL_038e5a5c_4_k_cu_559c7724_261484cuda3std6ranges3__45__cpo3endE,(_ZN40_INTERNAL_038e5a5c_4_k_cu_559c7724_261484cuda3std3__419piecewise_constructE - _ZN40_INTERNAL_038e5a5c_4_k_cu_559c7724_261484cuda3std6ranges3__45__cpo3endE)
_ZN40_INTERNAL_038e5a5c_4_k_cu_559c7724_261484cuda3std6ranges3__45__cpo3endE:
	.zero		1
	.type		_ZN40_INTERNAL_038e5a5c_4_k_cu_559c7724_261484cuda3std3__419piecewise_constructE,@object
	.size		_ZN40_INTERNAL_038e5a5c_4_k_cu_559c7724_261484cuda3std3__419piecewise_constructE,(_ZN40_INTERNAL_038e5a5c_4_k_cu_559c7724_261484cuda3std6ranges3__45__cpo5cdataE - _ZN40_INTERNAL_038e5a5c_4_k_cu_559c7724_261484cuda3std3__419piecewise_constructE)
_ZN40_INTERNAL_038e5a5c_4_k_cu_559c7724_261484cuda3std3__419piecewise_constructE:
	.zero		1
	.type		_ZN40_INTERNAL_038e5a5c_4_k_cu_559c7724_261484cuda3std6ranges3__45__cpo5cdataE,@object
	.size		_ZN40_INTERNAL_038e5a5c_4_k_cu_559c7724_261484cuda3std6ranges3__45__cpo5cdataE,(_ZN40_INTERNAL_038e5a5c_4_k_cu_559c7724_261486thrust24THRUST_300001_SM_1000_NS12placeholders2_8E - _ZN40_INTERNAL_038e5a5c_4_k_cu_559c7724_261484cuda3std6ranges3__45__cpo5cdataE)
_ZN40_INTERNAL_038e5a5c_4_k_cu_559c7724_261484cuda3std6ranges3__45__cpo5cdataE:
	.zero		1
	.type		_ZN40_INTERNAL_038e5a5c_4_k_cu_559c7724_261486thrust24THRUST_300001_SM_1000_NS12placeholders2_8E,@object
	.size		_ZN40_INTERNAL_038e5a5c_4_k_cu_559c7724_261486thrust24THRUST_300001_SM_1000_NS12placeholders2_8E,(_ZN40_INTERNAL_038e5a5c_4_k_cu_559c7724_261484cuda3std3__45__cpo4rendE - _ZN40_INTERNAL_038e5a5c_4_k_cu_559c7724_261486thrust24THRUST_300001_SM_1000_NS12placeholders2_8E)
_ZN40_INTERNAL_038e5a5c_4_k_cu_559c7724_261486thrust24THRUST_300001_SM_1000_NS12placeholders2_8E:
	.zero		1
	.type		_ZN40_INTERNAL_038e5a5c_4_k_cu_559c7724_261484cuda3std3__45__cpo4rendE,@object
	.size		_ZN40_INTERNAL_038e5a5c_4_k_cu_559c7724_261484cuda3std3__45__cpo4rendE,(_ZN40_INTERNAL_038e5a5c_4_k_cu_559c7724_261484cuda3std6ranges3__45__cpo9iter_swapE - _ZN40_INTERNAL_038e5a5c_4_k_cu_559c7724_261484cuda3std3__45__cpo4rendE)
_ZN40_INTERNAL_038e5a5c_4_k_cu_559c7724_261484cuda3std3__45__cpo4rendE:
	.zero		1
	.type		_ZN40_INTERNAL_038e5a5c_4_k_cu_559c7724_261484cuda3std6ranges3__45__cpo9iter_swapE,@object
	.size		_ZN40_INTERNAL_038e5a5c_4_k_cu_559c7724_261484cuda3std6ranges3__45__cpo9iter_swapE,(_ZN40_INTERNAL_038e5a5c_4_k_cu_559c7724_261484cuda3std3__48unexpectE - _ZN40_INTERNAL_038e5a5c_4_k_cu_559c7724_261484cuda3std6ranges3__45__cpo9iter_swapE)
_ZN40_INTERNAL_038e5a5c_4_k_cu_559c7724_261484cuda3std6ranges3__45__cpo9iter_swapE:
	.zero		1
	.type		_ZN40_INTERNAL_038e5a5c_4_k_cu_559c7724_261484cuda3std3__48unexpectE,@object
	.size		_ZN40_INTERNAL_038e5a5c_4_k_cu_559c7724_261484cuda3std3__48unexpectE,(_ZN40_INTERNAL_038e5a5c_4_k_cu_559c7724_261486thrust24THRUST_300001_SM_1000_NS6system6detail10sequential3seqE - _ZN40_INTERNAL_038e5a5c_4_k_cu_559c7724_261484cuda3std3__48unexpectE)
_ZN40_INTERNAL_038e5a5c_4_k_cu_559c7724_261484cuda3std3__48unexpectE:
	.zero		1
	.type		_ZN40_INTERNAL_038e5a5c_4_k_cu_559c7724_261486thrust24THRUST_300001_SM_1000_NS6system6detail10sequential3seqE,@object
	.size		_ZN40_INTERNAL_038e5a5c_4_k_cu_559c7724_261486thrust24THRUST_300001_SM_1000_NS6system6detail10sequential3seqE,(.L_29 - _ZN40_INTERNAL_038e5a5c_4_k_cu_559c7724_261486thrust24THRUST_300001_SM_1000_NS6system6detail10sequential3seqE)
_ZN40_INTERNAL_038e5a5c_4_k_cu_559c7724_261486thrust24THRUST_300001_SM_1000_NS6system6detail10sequential3seqE:
	.zero		1
.L_29:


//--------------------- .nv.constant0._ZN3cub18CUB_300001_SM_10006detail11EmptyKernelIvEEvv --------------------------
	.section	.nv.constant0._ZN3cub18CUB_300001_SM_10006detail11EmptyKernelIvEEvv,"a",@progbits
	.sectionflags	@""
	.align	4
.nv.constant0._ZN3cub18CUB_300001_SM_10006detail11EmptyKernelIvEEvv:
	.zero		896


//--------------------- SYMBOLS --------------------------

	.type		.nv.reservedSmem.offset0,@object
	.size		.nv.reservedSmem.offset0,0x4
